//
// Generated by NVIDIA NVVM Compiler
//
// Compiler Build ID: CL-36424714
// Cuda compilation tools, release 13.0, V13.0.88
// Based on NVVM 20.0.0
//

.version 9.0
.target sm_100
.address_size 64

	// .globl	default_function_kernel

.visible .entry default_function_kernel(
	.param .u64 .ptr .align 1 default_function_kernel_param_0,
	.param .u64 .ptr .align 1 default_function_kernel_param_1,
	.param .u64 .ptr .align 1 default_function_kernel_param_2,
	.param .u64 .ptr .align 1 default_function_kernel_param_3
)
.maxntid 64
{
	.reg .b32 	%r<9>;
	.reg .b32 	%f<5>;
	.reg .b64 	%rd<15>;

	ld.param.u64 	%rd1, [default_function_kernel_param_0];
	ld.param.u64 	%rd2, [default_function_kernel_param_1];
	ld.param.u64 	%rd3, [default_function_kernel_param_2];
	ld.param.u64 	%rd4, [default_function_kernel_param_3];
	cvta.to.global.u64 	%rd5, %rd2;
	cvta.to.global.u64 	%rd6, %rd3;
	cvta.to.global.u64 	%rd7, %rd1;
	cvta.to.global.u64 	%rd8, %rd4;
	mov.u32 	%r1, %ctaid.x;
	shl.b32 	%r2, %r1, 6;
	mov.u32 	%r3, %tid.x;
	or.b32  	%r4, %r2, %r3;
	mul.wide.u32 	%rd9, %r4, 4;
	add.s64 	%rd10, %rd8, %rd9;
	ld.global.nc.f32 	%f1, [%rd10];
	shl.b32 	%r5, %r1, 1;
	and.b32  	%r6, %r5, 16;
	and.b32  	%r7, %r3, 15;
	or.b32  	%r8, %r6, %r7;
	mul.wide.u32 	%rd11, %r8, 4;
	add.s64 	%rd12, %rd7, %rd11;
	ld.global.nc.f32 	%f2, [%rd12];
	add.s64 	%rd13, %rd6, %rd11;
	ld.global.nc.f32 	%f3, [%rd13];
	fma.rn.f32 	%f4, %f1, %f2, %f3;
	add.s64 	%rd14, %rd5, %rd9;
	st.global.f32 	[%rd14], %f4;
	ret;

}


// ===== COMPILED SASS (sm_100) =====

	.target	sm_100

	.elftype	@"ET_EXEC"


//--------------------- .note.nv.tkinfo           --------------------------
	.section	.note.nv.tkinfo,"",@"SHT_NOTE"
	.sectionflags	@"SHF_NOTE_NV_TKINFO"
	.tkinfo
        /*0018*/ 	.word	0x00000002
        /*0030*/ 	.string	""
        /*0030*/ 	.string	"ptxas"
        /*0030*/ 	.string	"Cuda compilation tools, release 13.0, V13.0.88"
        /*0030*/ 	.string	"Build cuda_13.0.r13.0/compiler.36424714_0"
        /*0030*/ 	.string	"-arch sm_100 -m 64 "



//--------------------- .note.nv.cuinfo           --------------------------
	.section	.note.nv.cuinfo,"",@"SHT_NOTE"
	.sectionflags	@"SHF_NOTE_NV_CUINFO"
        /*0018*/ 	.short	0x0002
        /*001a*/ 	.short	0x0064
        /*001c*/ 	.short	0x0082
	.zero		2


//--------------------- .nv.info                  --------------------------
	.section	.nv.info,"",@"SHT_CUDA_INFO"
	.align	4


	//----- nvinfo : EIATTR_REGCOUNT
	.align		4
        /*0000*/ 	.byte	0x04, 0x2f
        /*0002*/ 	.short	(.L_1 - .L_0)
	.align		4
.L_0:
        /*0004*/ 	.word	index@(default_function_kernel)
        /*0008*/ 	.word	0x0000000e


	//----- nvinfo : EIATTR_FRAME_SIZE
	.align		4
.L_1:
        /*000c*/ 	.byte	0x04, 0x11
        /*000e*/ 	.short	(.L_3 - .L_2)
	.align		4
.L_2:
        /*0010*/ 	.word	index@(default_function_kernel)
        /*0014*/ 	.word	0x00000000


	//----- nvinfo : EIATTR_MIN_STACK_SIZE
	.align		4
.L_3:
        /*0018*/ 	.byte	0x04, 0x12
        /*001a*/ 	.short	(.L_5 - .L_4)
	.align		4
.L_4:
        /*001c*/ 	.word	index@(default_function_kernel)
        /*0020*/ 	.word	0x00000000
.L_5:


//--------------------- .nv.compat                --------------------------
	.section	.nv.compat,"",@"SHT_CUDA_COMPAT_INFO"
	.align	4
        /*0000*/ 	.byte	0x02, 0x09, 0x00, 0x00, 0x02, 0x02, 0x01, 0x00, 0x02, 0x05, 0x05, 0x00, 0x03, 0x07, 0x01, 0x01
        /*0010*/ 	.byte	0x02, 0x03, 0x00, 0x00, 0x02, 0x06, 0x01, 0x00, 0x04, 0x0b, 0x08, 0x00, 0x09, 0x00, 0x00, 0x00
        /*0020*/ 	.byte	0x00, 0x00, 0x00, 0x00


//--------------------- .nv.info.default_function_kernel --------------------------
	.section	.nv.info.default_function_kernel,"",@"SHT_CUDA_INFO"
	.sectionflags	@""
	.align	4


	//----- nvinfo : EIATTR_CUDA_API_VERSION
	.align		4
        /*0000*/ 	.byte	0x04, 0x37
        /*0002*/ 	.short	(.L_7 - .L_6)
.L_6:
        /*0004*/ 	.word	0x00000082


	//----- nvinfo : EIATTR_KPARAM_INFO
	.align		4
.L_7:
        /*0008*/ 	.byte	0x04, 0x17
        /*000a*/ 	.short	(.L_9 - .L_8)
.L_8:
        /*000c*/ 	.word	0x00000000
        /*0010*/ 	.short	0x0003
        /*0012*/ 	.short	0x0018
        /*0014*/ 	.byte	0x00, 0xf5, 0x21, 0x00


	//----- nvinfo : EIATTR_KPARAM_INFO
	.align		4
.L_9:
        /*0018*/ 	.byte	0x04, 0x17
        /*001a*/ 	.short	(.L_11 - .L_10)
.L_10:
        /*001c*/ 	.word	0x00000000
        /*0020*/ 	.short	0x0002
        /*0022*/ 	.short	0x0010
        /*0024*/ 	.byte	0x00, 0xf5, 0x21, 0x00


	//----- nvinfo : EIATTR_KPARAM_INFO
	.align		4
.L_11:
        /*0028*/ 	.byte	0x04, 0x17
        /*002a*/ 	.short	(.L_13 - .L_12)
.L_12:
        /*002c*/ 	.word	0x00000000
        /*0030*/ 	.short	0x0001
        /*0032*/ 	.short	0x0008
        /*0034*/ 	.byte	0x00, 0xf5, 0x21, 0x00


	//----- nvinfo : EIATTR_KPARAM_INFO
	.align		4
.L_13:
        /*0038*/ 	.byte	0x04, 0x17
        /*003a*/ 	.short	(.L_15 - .L_14)
.L_14:
        /*003c*/ 	.word	0x00000000
        /*0040*/ 	.short	0x0000
        /*0042*/ 	.short	0x0000
        /*0044*/ 	.byte	0x00, 0xf5, 0x21, 0x00


	//----- nvinfo : EIATTR_SPARSE_MMA_MASK
	.align		4
.L_15:
        /*0048*/ 	.byte	0x03, 0x50
        /*004a*/ 	.short	0x0000


	//----- nvinfo : EIATTR_MAXREG_COUNT
	.align		4
        /*004c*/ 	.byte	0x03, 0x1b
        /*004e*/ 	.short	0x00ff


	//----- nvinfo : EIATTR_MERCURY_ISA_VERSION
	.align		4
        /*0050*/ 	.byte	0x03, 0x5f
        /*0052*/ 	.short	0x0101


	//----- nvinfo : EIATTR_VRC_CTA_INIT_COUNT
	.align		4
        /*0054*/ 	.byte	0x02, 0x4a
	.zero		1
	.zero		1


	//----- nvinfo : EIATTR_EXIT_INSTR_OFFSETS
	.align		4
        /*0058*/ 	.byte	0x04, 0x1c
        /*005a*/ 	.short	(.L_17 - .L_16)


	//   ....[0]....
.L_16:
        /*005c*/ 	.word	0x00000160


	//----- nvinfo : EIATTR_MAX_THREADS
	.align		4
.L_17:
        /*0060*/ 	.byte	0x04, 0x05
        /*0062*/ 	.short	(.L_19 - .L_18)
.L_18:
        /*0064*/ 	.word	0x00000040
        /*0068*/ 	.word	0x00000001
        /*006c*/ 	.word	0x00000001


	//----- nvinfo : EIATTR_CBANK_PARAM_SIZE
	.align		4
.L_19:
        /*0070*/ 	.byte	0x03, 0x19
        /*0072*/ 	.short	0x0020


	//----- nvinfo : EIATTR_PARAM_CBANK
	.align		4
        /*0074*/ 	.byte	0x04, 0x0a
        /*0076*/ 	.short	(.L_21 - .L_20)
	.align		4
.L_20:
        /*0078*/ 	.word	index@(.nv.constant0.default_function_kernel)
        /*007c*/ 	.short	0x0380
        /*007e*/ 	.short	0x0020


	//----- nvinfo : EIATTR_SW_WAR
	.align		4
.L_21:
        /*0080*/ 	.byte	0x04, 0x36
        /*0082*/ 	.short	(.L_23 - .L_22)
.L_22:
        /*0084*/ 	.word	0x00000008
.L_23:


//--------------------- .nv.callgraph             --------------------------
	.section	.nv.callgraph,"",@"SHT_CUDA_CALLGRAPH"
	.align	4
	.sectionentsize	8
	.align		4
        /*0000*/ 	.word	0x00000000
	.align		4
        /*0004*/ 	.word	0xffffffff
	.align		4
        /*0008*/ 	.word	0x00000000
	.align		4
        /*000c*/ 	.word	0xfffffffe
	.align		4
        /*0010*/ 	.word	0x00000000
	.align		4
        /*0014*/ 	.word	0xfffffffd
	.align		4
        /*0018*/ 	.word	0x00000000
	.align		4
        /*001c*/ 	.word	0xfffffffc


//--------------------- .text.default_function_kernel --------------------------
	.section	.text.default_function_kernel,"ax",@progbits
	.align	128
        .global         default_function_kernel
        .type           default_function_kernel,@function
        .size           default_function_kernel,(.L_x_1 - default_function_kernel)
        .other          default_function_kernel,@"STO_CUDA_ENTRY STV_DEFAULT"
default_function_kernel:
.text.default_function_kernel:
[----:B------:R-:W-:Y:S01]  /*0000*/  LDC R1, c[0x0][0x37c] ;  /* 0x0000df00ff017b82 */ /* 0x000fe20000000800 */
[----:B------:R-:W0:Y:S07]  /*0010*/  S2R R0, SR_CTAID.X ;  /* 0x0000000000007919 */ /* 0x000e2e0000002500 */
[----:B------:R-:W1:Y:S01]  /*0020*/  LDC.64 R2, c[0x0][0x398] ;  /* 0x0000e600ff027b82 */ /* 0x000e620000000a00 */
[----:B------:R-:W2:Y:S01]  /*0030*/  LDCU.64 UR4, c[0x0][0x358] ;  /* 0x00006b00ff0477ac */ /* 0x000ea20008000a00 */
[----:B------:R-:W3:Y:S06]  /*0040*/  S2R R9, SR_TID.X ;  /* 0x0000000000097919 */ /* 0x000eec0000002100 */
[----:B------:R-:W4:Y:S08]  /*0050*/  LDC.64 R4, c[0x0][0x380] ;  /* 0x0000e000ff047b82 */ /* 0x000f300000000a00 */
[----:B------:R-:W5:Y:S01]  /*0060*/  LDC.64 R6, c[0x0][0x390] ;  /* 0x0000e400ff067b82 */ /* 0x000f620000000a00 */
[----:B0-----:R-:W-:-:S02]  /*0070*/  SHF.L.U32 R8, R0, 0x1, RZ ;  /* 0x0000000100087819 */ /* 0x001fc400000006ff */
[----:B------:R-:W-:Y:S02]  /*0080*/  SHF.L.U32 R0, R0, 0x6, RZ ;  /* 0x0000000600007819 */ /* 0x000fe400000006ff */
[----:B------:R-:W-:Y:S02]  /*0090*/  LOP3.LUT R8, R8, 0x10, RZ, 0xc0, !PT ;  /* 0x0000001008087812 */ /* 0x000fe400078ec0ff */
[----:B---3--:R-:W-:Y:S02]  /*00a0*/  LOP3.LUT R11, R0, R9, RZ, 0xfc, !PT ;  /* 0x00000009000b7212 */ /* 0x008fe400078efcff */
[----:B------:R-:W-:-:S03]  /*00b0*/  LOP3.LUT R9, R8, 0xf, R9, 0xf8, !PT ;  /* 0x0000000f08097812 */ /* 0x000fc600078ef809 */
[----:B-1----:R-:W-:-:S04]  /*00c0*/  IMAD.WIDE.U32 R2, R11, 0x4, R2 ;  /* 0x000000040b027825 */ /* 0x002fc800078e0002 */
[C---:B----4-:R-:W-:Y:S02]  /*00d0*/  IMAD.WIDE.U32 R4, R9.reuse, 0x4, R4 ;  /* 0x0000000409047825 */ /* 0x050fe400078e0004 */
[----:B--2---:R-:W2:Y:S02]  /*00e0*/  LDG.E.CONSTANT R2, desc[UR4][R2.64] ;  /* 0x0000000402027981 */ /* 0x004ea4000c1e9900 */
[----:B-----5:R-:W-:Y:S02]  /*00f0*/  IMAD.WIDE.U32 R6, R9, 0x4, R6 ;  /* 0x0000000409067825 */ /* 0x020fe400078e0006 */
[----:B------:R-:W2:Y:S01]  /*0100*/  LDG.E.CONSTANT R5, desc[UR4][R4.64] ;  /* 0x0000000404057981 */ /* 0x000ea2000c1e9900 */
[----:B------:R-:W0:Y:S03]  /*0110*/  LDC.64 R8, c[0x0][0x388] ;  /* 0x0000e200ff087b82 */ /* 0x000e260000000a00 */
[----:B------:R-:W2:Y:S01]  /*0120*/  LDG.E.CONSTANT R7, desc[UR4][R6.64] ;  /* 0x0000000406077981 */ /* 0x000ea2000c1e9900 */
[----:B0-----:R-:W-:-:S04]  /*0130*/  IMAD.WIDE.U32 R8, R11, 0x4, R8 ;  /* 0x000000040b087825 */ /* 0x001fc800078e0008 */
[----:B--2---:R-:W-:-:S05]  /*0140*/  FFMA R11, R2, R5, R7 ;  /* 0x00000005020b7223 */ /* 0x004fca0000000007 */
[----:B------:R-:W-:Y:S01]  /*0150*/  STG.E desc[UR4][R8.64], R11 ;  /* 0x0000000b08007986 */ /* 0x000fe2000c101904 */
[----:B------:R-:W-:Y:S05]  /*0160*/  EXIT ;  /* 0x000000000000794d */ /* 0x000fea0003800000 */
.L_x_0:
[----:B------:R-:W-:-:S00]  /*0170*/  BRA `(.L_x_0) ;  /* 0xfffffffc00fc7947 */ /* 0x000fc0000383ffff */
[----:B------:R-:W-:-:S00]  /*0180*/  NOP ;  /* 0x0000000000007918 */ /* 0x000fc00000000000 */
[----:B------:R-:W-:-:S00]  /*0190*/  NOP ;  /* 0x0000000000007918 */ /* 0x000fc00000000000 */
[----:B------:R-:W-:-:S00]  /*01a0*/  NOP ;  /* 0x0000000000007918 */ /* 0x000fc00000000000 */
[----:B------:R-:W-:-:S00]  /*01b0*/  NOP ;  /* 0x0000000000007918 */ /* 0x000fc00000000000 */
[----:B------:R-:W-:-:S00]  /*01c0*/  NOP ;  /* 0x0000000000007918 */ /* 0x000fc00000000000 */
[----:B------:R-:W-:-:S00]  /*01d0*/  NOP ;  /* 0x0000000000007918 */ /* 0x000fc00000000000 */
[----:B------:R-:W-:-:S00]  /*01e0*/  NOP ;  /* 0x0000000000007918 */ /* 0x000fc00000000000 */
[----:B------:R-:W-:-:S00]  /*01f0*/  NOP ;  /* 0x0000000000007918 */ /* 0x000fc00000000000 */
.L_x_1:


//--------------------- .nv.shared.reserved.0     --------------------------
	.section	.nv.shared.reserved.0,"aw",@nobits
	.weak		__nv_reservedSMEM_offset_0_alias
	.size		__nv_reservedSMEM_offset_0_alias, 0, 64
	.other		__nv_reservedSMEM_offset_0_alias,@"STO_CUDA_RESERVED_SHARED STV_DEFAULT"
__nv_reservedSMEM_offset_0_alias:
	.zero		0
	.zero		64


//--------------------- .nv.constant0.default_function_kernel --------------------------
	.section	.nv.constant0.default_function_kernel,"a",@progbits
	.sectionflags	@""
	.align	4
.nv.constant0.default_function_kernel:
	.zero		928


//--------------------- SYMBOLS --------------------------

	.type		.nv.reservedSmem.offset0,@object
	.size		.nv.reservedSmem.offset0,0x4
